//
// Generated by NVIDIA NVVM Compiler
//
// Compiler Build ID: CL-36424714
// Cuda compilation tools, release 13.0, V13.0.88
// Based on NVVM 20.0.0
//

.version 9.0
.target sm_100
.address_size 64

	// .globl	_Z9laplacianiPdS_

.visible .entry _Z9laplacianiPdS_(
	.param .u32 _Z9laplacianiPdS__param_0,
	.param .u64 .ptr .align 1 _Z9laplacianiPdS__param_1,
	.param .u64 .ptr .align 1 _Z9laplacianiPdS__param_2
)
{
	.reg .pred 	%p<10>;
	.reg .b32 	%r<14>;
	.reg .b64 	%rd<18>;
	.reg .b64 	%fd<25>;

	ld.param.u32 	%r6, [_Z9laplacianiPdS__param_0];
	ld.param.u64 	%rd5, [_Z9laplacianiPdS__param_1];
	ld.param.u64 	%rd6, [_Z9laplacianiPdS__param_2];
	cvta.to.global.u64 	%rd1, %rd6;
	cvta.to.global.u64 	%rd2, %rd5;
	mov.u32 	%r7, %tid.x;
	mov.u32 	%r8, %ctaid.x;
	mov.u32 	%r9, %ntid.x;
	mad.lo.s32 	%r1, %r8, %r9, %r7;
	div.s32 	%r2, %r1, %r6;
	mul.lo.s32 	%r3, %r2, %r6;
	sub.s32 	%r4, %r1, %r3;
	mul.lo.s32 	%r10, %r6, %r6;
	setp.ge.s32 	%p1, %r1, %r10;
	mul.wide.s32 	%rd7, %r1, 8;
	add.s64 	%rd3, %rd1, %rd7;
	@%p1 bra 	$L__BB0_10;
	setp.lt.s32 	%p2, %r4, 1;
	add.s32 	%r11, %r1, -1;
	mul.wide.s32 	%rd8, %r11, 8;
	add.s64 	%rd4, %rd2, %rd8;
	mov.f64 	%fd21, 0d0000000000000000;
	@%p2 bra 	$L__BB0_3;
	ld.global.f64 	%fd21, [%rd4];
$L__BB0_3:
	setp.lt.s32 	%p3, %r2, 1;
	mov.f64 	%fd22, 0d0000000000000000;
	@%p3 bra 	$L__BB0_5;
	sub.s32 	%r12, %r1, %r6;
	mul.wide.s32 	%rd9, %r12, 8;
	add.s64 	%rd10, %rd2, %rd9;
	ld.global.f64 	%fd22, [%rd10];
$L__BB0_5:
	add.s32 	%r5, %r6, -1;
	setp.ge.s32 	%p4, %r4, %r5;
	mov.f64 	%fd23, 0d0000000000000000;
	@%p4 bra 	$L__BB0_7;
	ld.global.f64 	%fd23, [%rd4+16];
$L__BB0_7:
	setp.ge.s32 	%p5, %r2, %r5;
	mov.f64 	%fd24, 0d0000000000000000;
	@%p5 bra 	$L__BB0_9;
	add.s32 	%r13, %r1, %r6;
	mul.wide.s32 	%rd11, %r13, 8;
	add.s64 	%rd12, %rd2, %rd11;
	ld.global.f64 	%fd24, [%rd12];
$L__BB0_9:
	add.f64 	%fd13, %fd21, %fd22;
	add.f64 	%fd14, %fd13, %fd24;
	add.f64 	%fd15, %fd23, %fd14;
	mul.f64 	%fd16, %fd15, 0d3FD0000000000000;
	setp.eq.s32 	%p6, %r2, 0;
	setp.eq.s32 	%p7, %r4, %r5;
	setp.eq.s32 	%p8, %r2, %r5;
	selp.f64 	%fd17, 0d0000000000000000, %fd16, %p7;
	selp.f64 	%fd18, 0d0000000000000000, %fd17, %p6;
	selp.f64 	%fd19, 0d0000000000000000, %fd18, %p8;
	st.global.f64 	[%rd3], %fd19;
$L__BB0_10:
	bar.sync 	0;
	setp.ne.s32 	%p9, %r4, 0;
	@%p9 bra 	$L__BB0_12;
	mul.wide.s32 	%rd13, %r3, 8;
	add.s64 	%rd14, %rd1, %rd13;
	mov.b64 	%rd15, 4607182418800017408;
	st.global.u64 	[%rd14], %rd15;
$L__BB0_12:
	bar.sync 	0;
	ld.global.f64 	%fd20, [%rd3];
	add.s64 	%rd17, %rd2, %rd7;
	st.global.f64 	[%rd17], %fd20;
	ret;

}


// ===== COMPILED SASS (sm_100) =====

	.target	sm_100

	.elftype	@"ET_EXEC"


//--------------------- .note.nv.tkinfo           --------------------------
	.section	.note.nv.tkinfo,"",@"SHT_NOTE"
	.sectionflags	@"SHF_NOTE_NV_TKINFO"
	.tkinfo
        /*0018*/ 	.word	0x00000002
        /*0030*/ 	.string	""
        /*0030*/ 	.string	"ptxas"
        /*0030*/ 	.string	"Cuda compilation tools, release 13.0, V13.0.88"
        /*0030*/ 	.string	"Build cuda_13.0.r13.0/compiler.36424714_0"
        /*0030*/ 	.string	"-arch sm_100 -m 64 "



//--------------------- .note.nv.cuinfo           --------------------------
	.section	.note.nv.cuinfo,"",@"SHT_NOTE"
	.sectionflags	@"SHF_NOTE_NV_CUINFO"
        /*0018*/ 	.short	0x0002
        /*001a*/ 	.short	0x0064
        /*001c*/ 	.short	0x0082
	.zero		2


//--------------------- .nv.info                  --------------------------
	.section	.nv.info,"",@"SHT_CUDA_INFO"
	.align	4


	//----- nvinfo : EIATTR_REGCOUNT
	.align		4
        /*0000*/ 	.byte	0x04, 0x2f
        /*0002*/ 	.short	(.L_1 - .L_0)
	.align		4
.L_0:
        /*0004*/ 	.word	index@(_Z9laplacianiPdS_)
        /*0008*/ 	.word	0x0000001c


	//----- nvinfo : EIATTR_FRAME_SIZE
	.align		4
.L_1:
        /*000c*/ 	.byte	0x04, 0x11
        /*000e*/ 	.short	(.L_3 - .L_2)
	.align		4
.L_2:
        /*0010*/ 	.word	index@(_Z9laplacianiPdS_)
        /*0014*/ 	.word	0x00000000


	//----- nvinfo : EIATTR_MIN_STACK_SIZE
	.align		4
.L_3:
        /*0018*/ 	.byte	0x04, 0x12
        /*001a*/ 	.short	(.L_5 - .L_4)
	.align		4
.L_4:
        /*001c*/ 	.word	index@(_Z9laplacianiPdS_)
        /*0020*/ 	.word	0x00000000
.L_5:


//--------------------- .nv.compat                --------------------------
	.section	.nv.compat,"",@"SHT_CUDA_COMPAT_INFO"
	.align	4
        /*0000*/ 	.byte	0x02, 0x09, 0x00, 0x00, 0x02, 0x02, 0x01, 0x00, 0x02, 0x05, 0x05, 0x00, 0x03, 0x07, 0x01, 0x01
        /*0010*/ 	.byte	0x02, 0x03, 0x00, 0x00, 0x02, 0x06, 0x01, 0x00, 0x04, 0x0b, 0x08, 0x00, 0x01, 0x00, 0x00, 0x00
        /*0020*/ 	.byte	0x00, 0x00, 0x00, 0x00


//--------------------- .nv.info._Z9laplacianiPdS_ --------------------------
	.section	.nv.info._Z9laplacianiPdS_,"",@"SHT_CUDA_INFO"
	.sectionflags	@""
	.align	4


	//----- nvinfo : EIATTR_CUDA_API_VERSION
	.align		4
        /*0000*/ 	.byte	0x04, 0x37
        /*0002*/ 	.short	(.L_7 - .L_6)
.L_6:
        /*0004*/ 	.word	0x00000082


	//----- nvinfo : EIATTR_KPARAM_INFO
	.align		4
.L_7:
        /*0008*/ 	.byte	0x04, 0x17
        /*000a*/ 	.short	(.L_9 - .L_8)
.L_8:
        /*000c*/ 	.word	0x00000000
        /*0010*/ 	.short	0x0002
        /*0012*/ 	.short	0x0010
        /*0014*/ 	.byte	0x00, 0xf5, 0x21, 0x00


	//----- nvinfo : EIATTR_KPARAM_INFO
	.align		4
.L_9:
        /*0018*/ 	.byte	0x04, 0x17
        /*001a*/ 	.short	(.L_11 - .L_10)
.L_10:
        /*001c*/ 	.word	0x00000000
        /*0020*/ 	.short	0x0001
        /*0022*/ 	.short	0x0008
        /*0024*/ 	.byte	0x00, 0xf5, 0x21, 0x00


	//----- nvinfo : EIATTR_KPARAM_INFO
	.align		4
.L_11:
        /*0028*/ 	.byte	0x04, 0x17
        /*002a*/ 	.short	(.L_13 - .L_12)
.L_12:
        /*002c*/ 	.word	0x00000000
        /*0030*/ 	.short	0x0000
        /*0032*/ 	.short	0x0000
        /*0034*/ 	.byte	0x00, 0xf0, 0x11, 0x00


	//----- nvinfo : EIATTR_SPARSE_MMA_MASK
	.align		4
.L_13:
        /*0038*/ 	.byte	0x03, 0x50
        /*003a*/ 	.short	0x0000


	//----- nvinfo : EIATTR_MAXREG_COUNT
	.align		4
        /*003c*/ 	.byte	0x03, 0x1b
        /*003e*/ 	.short	0x00ff


	//----- nvinfo : EIATTR_NUM_BARRIERS
	.align		4
        /*0040*/ 	.byte	0x02, 0x4c
        /*0042*/ 	.byte	0x01
	.zero		1


	//----- nvinfo : EIATTR_MERCURY_ISA_VERSION
	.align		4
        /*0044*/ 	.byte	0x03, 0x5f
        /*0046*/ 	.short	0x0101


	//----- nvinfo : EIATTR_VRC_CTA_INIT_COUNT
	.align		4
        /*0048*/ 	.byte	0x02, 0x4a
	.zero		1
	.zero		1


	//----- nvinfo : EIATTR_EXIT_INSTR_OFFSETS
	.align		4
        /*004c*/ 	.byte	0x04, 0x1c
        /*004e*/ 	.short	(.L_15 - .L_14)


	//   ....[0]....
.L_14:
        /*0050*/ 	.word	0x00000540


	//----- nvinfo : EIATTR_CRS_STACK_SIZE
	.align		4
.L_15:
        /*0054*/ 	.byte	0x04, 0x1e
        /*0056*/ 	.short	(.L_17 - .L_16)
.L_16:
        /*0058*/ 	.word	0x00000000


	//----- nvinfo : EIATTR_CBANK_PARAM_SIZE
	.align		4
.L_17:
        /*005c*/ 	.byte	0x03, 0x19
        /*005e*/ 	.short	0x0018


	//----- nvinfo : EIATTR_PARAM_CBANK
	.align		4
        /*0060*/ 	.byte	0x04, 0x0a
        /*0062*/ 	.short	(.L_19 - .L_18)
	.align		4
.L_18:
        /*0064*/ 	.word	index@(.nv.constant0._Z9laplacianiPdS_)
        /*0068*/ 	.short	0x0380
        /*006a*/ 	.short	0x0018


	//----- nvinfo : EIATTR_SW_WAR
	.align		4
.L_19:
        /*006c*/ 	.byte	0x04, 0x36
        /*006e*/ 	.short	(.L_21 - .L_20)
.L_20:
        /*0070*/ 	.word	0x00000008
.L_21:


//--------------------- .nv.callgraph             --------------------------
	.section	.nv.callgraph,"",@"SHT_CUDA_CALLGRAPH"
	.align	4
	.sectionentsize	8
	.align		4
        /*0000*/ 	.word	0x00000000
	.align		4
        /*0004*/ 	.word	0xffffffff
	.align		4
        /*0008*/ 	.word	0x00000000
	.align		4
        /*000c*/ 	.word	0xfffffffe
	.align		4
        /*0010*/ 	.word	0x00000000
	.align		4
        /*0014*/ 	.word	0xfffffffd
	.align		4
        /*0018*/ 	.word	0x00000000
	.align		4
        /*001c*/ 	.word	0xfffffffc


//--------------------- .text._Z9laplacianiPdS_   --------------------------
	.section	.text._Z9laplacianiPdS_,"ax",@progbits
	.align	128
        .global         _Z9laplacianiPdS_
        .type           _Z9laplacianiPdS_,@function
        .size           _Z9laplacianiPdS_,(.L_x_3 - _Z9laplacianiPdS_)
        .other          _Z9laplacianiPdS_,@"STO_CUDA_ENTRY STV_DEFAULT"
_Z9laplacianiPdS_:
.text._Z9laplacianiPdS_:
[----:B------:R-:W-:Y:S08]  /*0000*/  LDC R1, c[0x0][0x37c] ;  /* 0x0000df00ff017b82 */ /* 0x000ff00000000800 */
[----:B------:R-:W0:Y:S01]  /*0010*/  LDC R19, c[0x0][0x380] ;  /* 0x0000e000ff137b82 */ /* 0x000e220000000800 */
[----:B------:R-:W1:Y:S01]  /*0020*/  S2R R0, SR_TID.X ;  /* 0x0000000000007919 */ /* 0x000e620000002100 */
[----:B------:R-:W-:Y:S06]  /*0030*/  BSSY.RECONVERGENT B0, `(.L_x_0) ;  /* 0x0000049000007945 */ /* 0x000fec0003800200 */
[----:B------:R-:W1:Y:S08]  /*0040*/  S2UR UR4, SR_CTAID.X ;  /* 0x00000000000479c3 */ /* 0x000e700000002500 */
[----:B------:R-:W1:Y:S01]  /*0050*/  LDC R5, c[0x0][0x360] ;  /* 0x0000d800ff057b82 */ /* 0x000e620000000800 */
[----:B0-----:R-:W-:-:S04]  /*0060*/  IABS R7, R19 ;  /* 0x0000001300077213 */ /* 0x001fc80000000000 */
[----:B------:R-:W0:Y:S01]  /*0070*/  I2F.RP R4, R7 ;  /* 0x0000000700047306 */ /* 0x000e220000209400 */
[----:B-1----:R-:W-:Y:S01]  /*0080*/  IMAD R0, R5, UR4, R0 ;  /* 0x0000000405007c24 */ /* 0x002fe2000f8e0200 */
[----:B------:R-:W1:Y:S06]  /*0090*/  LDCU.64 UR4, c[0x0][0x358] ;  /* 0x00006b00ff0477ac */ /* 0x000e6c0008000a00 */
[----:B0-----:R-:W0:Y:S02]  /*00a0*/  MUFU.RCP R4, R4 ;  /* 0x0000000400047308 */ /* 0x001e240000001000 */
[----:B0-----:R-:W-:Y:S01]  /*00b0*/  VIADD R2, R4, 0xffffffe ;  /* 0x0ffffffe04027836 */ /* 0x001fe20000000000 */
[----:B------:R-:W-:-:S05]  /*00c0*/  IABS R4, R0 ;  /* 0x0000000000047213 */ /* 0x000fca0000000000 */
[----:B------:R0:W2:Y:S02]  /*00d0*/  F2I.FTZ.U32.TRUNC.NTZ R3, R2 ;  /* 0x0000000200037305 */ /* 0x0000a4000021f000 */
[----:B0-----:R-:W-:Y:S02]  /*00e0*/  IMAD.MOV.U32 R2, RZ, RZ, RZ ;  /* 0x000000ffff027224 */ /* 0x001fe400078e00ff */
[----:B--2---:R-:W-:-:S04]  /*00f0*/  IMAD.MOV R6, RZ, RZ, -R3 ;  /* 0x000000ffff067224 */ /* 0x004fc800078e0a03 */
[----:B------:R-:W-:-:S04]  /*0100*/  IMAD R5, R6, R7, RZ ;  /* 0x0000000706057224 */ /* 0x000fc800078e02ff */
[----:B------:R-:W-:-:S06]  /*0110*/  IMAD.HI.U32 R3, R3, R5, R2 ;  /* 0x0000000503037227 */ /* 0x000fcc00078e0002 */
[----:B------:R-:W-:-:S04]  /*0120*/  IMAD.HI.U32 R17, R3, R4, RZ ;  /* 0x0000000403117227 */ /* 0x000fc800078e00ff */
[----:B------:R-:W-:-:S04]  /*0130*/  IMAD.MOV R3, RZ, RZ, -R17 ;  /* 0x000000ffff037224 */ /* 0x000fc800078e0a11 */
[----:B------:R-:W-:Y:S02]  /*0140*/  IMAD R2, R7, R3, R4 ;  /* 0x0000000307027224 */ /* 0x000fe400078e0204 */
[----:B------:R-:W-:-:S03]  /*0150*/  IMAD R3, R19, R19, RZ ;  /* 0x0000001313037224 */ /* 0x000fc600078e02ff */
[----:B------:R-:W-:-:S13]  /*0160*/  ISETP.GT.U32.AND P1, PT, R7, R2, PT ;  /* 0x000000020700720c */ /* 0x000fda0003f24070 */
[----:B------:R-:W-:Y:S02]  /*0170*/  @!P1 IMAD.IADD R2, R2, 0x1, -R7 ;  /* 0x0000000102029824 */ /* 0x000fe400078e0a07 */
[----:B------:R-:W-:Y:S01]  /*0180*/  @!P1 VIADD R17, R17, 0x1 ;  /* 0x0000000111119836 */ /* 0x000fe20000000000 */
[----:B------:R-:W-:Y:S02]  /*0190*/  ISETP.NE.AND P1, PT, R19, RZ, PT ;  /* 0x000000ff1300720c */ /* 0x000fe40003f25270 */
[----:B------:R-:W-:Y:S02]  /*01a0*/  ISETP.GE.U32.AND P0, PT, R2, R7, PT ;  /* 0x000000070200720c */ /* 0x000fe40003f06070 */
[----:B------:R-:W-:Y:S01]  /*01b0*/  LOP3.LUT R2, R0, R19, RZ, 0x3c, !PT ;  /* 0x0000001300027212 */ /* 0x000fe200078e3cff */
[----:B------:R-:W0:Y:S03]  /*01c0*/  LDC.64 R6, c[0x0][0x390] ;  /* 0x0000e400ff067b82 */ /* 0x000e260000000a00 */
[----:B------:R-:W-:-:S07]  /*01d0*/  ISETP.GE.AND P2, PT, R2, RZ, PT ;  /* 0x000000ff0200720c */ /* 0x000fce0003f46270 */
[----:B------:R-:W-:-:S06]  /*01e0*/  @P0 VIADD R17, R17, 0x1 ;  /* 0x0000000111110836 */ /* 0x000fcc0000000000 */
[----:B------:R-:W-:Y:S02]  /*01f0*/  @!P2 IADD3 R17, PT, PT, -R17, RZ, RZ ;  /* 0x000000ff1111a210 */ /* 0x000fe40007ffe1ff */
[----:B------:R-:W-:Y:S02]  /*0200*/  @!P1 LOP3.LUT R17, RZ, R19, RZ, 0x33, !PT ;  /* 0x00000013ff119212 */ /* 0x000fe400078e33ff */
[----:B------:R-:W-:-:S03]  /*0210*/  ISETP.GE.AND P1, PT, R0, R3, PT ;  /* 0x000000030000720c */ /* 0x000fc60003f26270 */
[----:B------:R-:W-:-:S04]  /*0220*/  IMAD R5, R17, R19, RZ ;  /* 0x0000001311057224 */ /* 0x000fc800078e02ff */
[----:B------:R-:W-:-:S05]  /*0230*/  IMAD.IADD R15, R0, 0x1, -R5 ;  /* 0x00000001000f7824 */ /* 0x000fca00078e0a05 */
[----:B------:R-:W-:-:S13]  /*0240*/  ISETP.NE.AND P0, PT, R15, RZ, PT ;  /* 0x000000ff0f00720c */ /* 0x000fda0003f05270 */
[----:B0-----:R-:W-:-:S04]  /*0250*/  @!P0 IMAD.WIDE R4, R5, 0x8, R6 ;  /* 0x0000000805048825 */ /* 0x001fc800078e0206 */
[----:B------:R-:W-:Y:S02]  /*0260*/  @!P0 IMAD.MOV.U32 R2, RZ, RZ, 0x0 ;  /* 0x00000000ff028424 */ /* 0x000fe400078e00ff */
[----:B------:R-:W-:Y:S02]  /*0270*/  @!P0 IMAD.MOV.U32 R3, RZ, RZ, 0x3ff00000 ;  /* 0x3ff00000ff038424 */ /* 0x000fe400078e00ff */
[----:B------:R-:W-:Y:S01]  /*0280*/  IMAD.WIDE R6, R0, 0x8, R6 ;  /* 0x0000000800067825 */ /* 0x000fe200078e0206 */
[----:B-1----:R-:W-:Y:S06]  /*0290*/  @P1 BRA `(.L_x_1) ;  /* 0x0000000000881947 */ /* 0x002fec0003800000 */
[----:B------:R-:W0:Y:S01]  /*02a0*/  LDC.64 R20, c[0x0][0x388] ;  /* 0x0000e200ff147b82 */ /* 0x000e220000000a00 */
[----:B------:R-:W-:Y:S01]  /*02b0*/  ISETP.GE.AND P3, PT, R17, 0x1, PT ;  /* 0x000000011100780c */ /* 0x000fe20003f66270 */
[----:B------:R-:W-:Y:S01]  /*02c0*/  VIADD R14, R19, 0xffffffff ;  /* 0xffffffff130e7836 */ /* 0x000fe20000000000 */
[----:B------:R-:W-:Y:S02]  /*02d0*/  ISETP.GE.AND P2, PT, R15, 0x1, PT ;  /* 0x000000010f00780c */ /* 0x000fe40003f46270 */
[----:B------:R-:W-:Y:S02]  /*02e0*/  CS2R R10, SRZ ;  /* 0x00000000000a7805 */ /* 0x000fe4000001ff00 */
[----:B------:R-:W-:Y:S02]  /*02f0*/  IADD3 R9, PT, PT, R0, -0x1, RZ ;  /* 0xffffffff00097810 */ /* 0x000fe40007ffe0ff */
[----:B------:R-:W-:Y:S02]  /*0300*/  CS2R R12, SRZ ;  /* 0x00000000000c7805 */ /* 0x000fe4000001ff00 */
[----:B------:R-:W-:-:S03]  /*0310*/  ISETP.GE.AND P1, PT, R17, R14, PT ;  /* 0x0000000e1100720c */ /* 0x000fc60003f26270 */
[----:B------:R-:W-:-:S10]  /*0320*/  @P3 IMAD.IADD R23, R0, 0x1, -R19 ;  /* 0x0000000100173824 */ /* 0x000fd400078e0a13 */
[----:B------:R-:W-:Y:S02]  /*0330*/  @!P1 IMAD.IADD R25, R0, 0x1, R19 ;  /* 0x0000000100199824 */ /* 0x000fe400078e0213 */
[----:B0-----:R-:W-:-:S04]  /*0340*/  IMAD.WIDE R8, R9, 0x8, R20 ;  /* 0x0000000809087825 */ /* 0x001fc800078e0214 */
[--C-:B------:R-:W-:Y:S01]  /*0350*/  @P3 IMAD.WIDE R22, R23, 0x8, R20.reuse ;  /* 0x0000000817163825 */ /* 0x100fe200078e0214 */
[----:B------:R-:W2:Y:S01]  /*0360*/  @P2 LDG.E.64 R12, desc[UR4][R8.64] ;  /* 0x00000004080c2981 */ /* 0x000ea2000c1e1b00 */
[----:B------:R-:W-:Y:S02]  /*0370*/  ISETP.GE.AND P2, PT, R15, R14, PT ;  /* 0x0000000e0f00720c */ /* 0x000fe40003f46270 */
[----:B------:R-:W-:Y:S01]  /*0380*/  @!P1 IMAD.WIDE R24, R25, 0x8, R20 ;  /* 0x0000000819189825 */ /* 0x000fe200078e0214 */
[----:B------:R-:W2:Y:S01]  /*0390*/  @P3 LDG.E.64 R10, desc[UR4][R22.64] ;  /* 0x00000004160a3981 */ /* 0x000ea2000c1e1b00 */
[----:B------:R-:W-:Y:S02]  /*03a0*/  CS2R R20, SRZ ;  /* 0x0000000000147805 */ /* 0x000fe4000001ff00 */
[----:B------:R-:W-:-:S04]  /*03b0*/  CS2R R18, SRZ ;  /* 0x0000000000127805 */ /* 0x000fc8000001ff00 */
[----:B------:R-:W3:Y:S04]  /*03c0*/  @!P1 LDG.E.64 R20, desc[UR4][R24.64] ;  /* 0x0000000418149981 */ /* 0x000ee8000c1e1b00 */
[----:B------:R-:W4:Y:S01]  /*03d0*/  @!P2 LDG.E.64 R18, desc[UR4][R8.64+0x10] ;  /* 0x000010040812a981 */ /* 0x000f22000c1e1b00 */
[----:B------:R-:W-:Y:S02]  /*03e0*/  ISETP.NE.AND P2, PT, R15, R14, PT ;  /* 0x0000000e0f00720c */ /* 0x000fe40003f45270 */
[----:B------:R-:W-:Y:S01]  /*03f0*/  ISETP.NE.AND P1, PT, R17, RZ, PT ;  /* 0x000000ff1100720c */ /* 0x000fe20003f25270 */
[----:B--2---:R-:W-:-:S08]  /*0400*/  DADD R10, R10, R12 ;  /* 0x000000000a0a7229 */ /* 0x004fd0000000000c */
[----:B---3--:R-:W-:-:S08]  /*0410*/  DADD R10, R10, R20 ;  /* 0x000000000a0a7229 */ /* 0x008fd00000000014 */
[----:B----4-:R-:W-:-:S08]  /*0420*/  DADD R10, R10, R18 ;  /* 0x000000000a0a7229 */ /* 0x010fd00000000012 */
[----:B------:R-:W-:-:S10]  /*0430*/  DMUL R10, R10, 0.25 ;  /* 0x3fd000000a0a7828 */ /* 0x000fd40000000000 */
[----:B------:R-:W-:Y:S02]  /*0440*/  FSEL R10, R10, RZ, P2 ;  /* 0x000000ff0a0a7208 */ /* 0x000fe40001000000 */
[----:B------:R-:W-:Y:S02]  /*0450*/  FSEL R11, R11, RZ, P2 ;  /* 0x000000ff0b0b7208 */ /* 0x000fe40001000000 */
[----:B------:R-:W-:Y:S02]  /*0460*/  ISETP.NE.AND P2, PT, R17, R14, PT ;  /* 0x0000000e1100720c */ /* 0x000fe40003f45270 */
[----:B------:R-:W-:Y:S02]  /*0470*/  FSEL R10, R10, RZ, P1 ;  /* 0x000000ff0a0a7208 */ /* 0x000fe40000800000 */
[----:B------:R-:W-:Y:S02]  /*0480*/  FSEL R9, R11, RZ, P1 ;  /* 0x000000ff0b097208 */ /* 0x000fe40000800000 */
[----:B------:R-:W-:-:S02]  /*0490*/  FSEL R8, R10, RZ, P2 ;  /* 0x000000ff0a087208 */ /* 0x000fc40001000000 */
[----:B------:R-:W-:-:S05]  /*04a0*/  FSEL R9, R9, RZ, P2 ;  /* 0x000000ff09097208 */ /* 0x000fca0001000000 */
[----:B------:R0:W-:Y:S02]  /*04b0*/  STG.E.64 desc[UR4][R6.64], R8 ;  /* 0x0000000806007986 */ /* 0x0001e4000c101b04 */
.L_x_1:
[----:B------:R-:W-:Y:S05]  /*04c0*/  BSYNC.RECONVERGENT B0 ;  /* 0x0000000000007941 */ /* 0x000fea0003800200 */
.L_x_0:
[----:B------:R-:W-:Y:S08]  /*04d0*/  BAR.SYNC.DEFER_BLOCKING 0x0 ;  /* 0x0000000000007b1d */ /* 0x000ff00000010000 */
[----:B0-----:R-:W0:Y:S01]  /*04e0*/  LDC.64 R8, c[0x0][0x388] ;  /* 0x0000e200ff087b82 */ /* 0x001e220000000a00 */
[----:B------:R-:W-:Y:S07]  /*04f0*/  @!P0 STG.E.64 desc[UR4][R4.64], R2 ;  /* 0x0000000204008986 */ /* 0x000fee000c101b04 */
[----:B------:R-:W-:Y:S06]  /*0500*/  BAR.SYNC.DEFER_BLOCKING 0x0 ;  /* 0x0000000000007b1d */ /* 0x000fec0000010000 */
[----:B------:R-:W2:Y:S01]  /*0510*/  LDG.E.64 R6, desc[UR4][R6.64] ;  /* 0x0000000406067981 */ /* 0x000ea2000c1e1b00 */
[----:B0-----:R-:W-:-:S05]  /*0520*/  IMAD.WIDE R8, R0, 0x8, R8 ;  /* 0x0000000800087825 */ /* 0x001fca00078e0208 */
[----:B--2---:R-:W-:Y:S01]  /*0530*/  STG.E.64 desc[UR4][R8.64], R6 ;  /* 0x0000000608007986 */ /* 0x004fe2000c101b04 */
[----:B------:R-:W-:Y:S05]  /*0540*/  EXIT ;  /* 0x000000000000794d */ /* 0x000fea0003800000 */
.L_x_2:
[----:B------:R-:W-:-:S00]  /*0550*/  BRA `(.L_x_2) ;  /* 0xfffffffc00fc7947 */ /* 0x000fc0000383ffff */
[----:B------:R-:W-:-:S00]  /*0560*/  NOP ;  /* 0x0000000000007918 */ /* 0x000fc00000000000 */
        /* <DEDUP_REMOVED lines=9> */
.L_x_3:


//--------------------- .nv.shared.reserved.0     --------------------------
	.section	.nv.shared.reserved.0,"aw",@nobits
	.weak		__nv_reservedSMEM_offset_0_alias
	.size		__nv_reservedSMEM_offset_0_alias, 0, 64
	.other		__nv_reservedSMEM_offset_0_alias,@"STO_CUDA_RESERVED_SHARED STV_DEFAULT"
__nv_reservedSMEM_offset_0_alias:
	.zero		0
	.zero		64


//--------------------- .nv.constant0._Z9laplacianiPdS_ --------------------------
	.section	.nv.constant0._Z9laplacianiPdS_,"a",@progbits
	.sectionflags	@""
	.align	4
.nv.constant0._Z9laplacianiPdS_:
	.zero		920


//--------------------- SYMBOLS --------------------------

	.type		.nv.reservedSmem.offset0,@object
	.size		.nv.reservedSmem.offset0,0x4
